//
// Generated by NVIDIA NVVM Compiler
//
// Compiler Build ID: CL-36424714
// Cuda compilation tools, release 13.0, V13.0.88
// Based on NVVM 20.0.0
//

.version 9.0
.target sm_100
.address_size 64

	// .globl	_Z5gTestPf

.visible .entry _Z5gTestPf(
	.param .u64 .ptr .align 1 _Z5gTestPf_param_0
)
{
	.reg .b32 	%r<5>;
	.reg .b32 	%f<2>;
	.reg .b64 	%rd<5>;

	ld.param.u64 	%rd1, [_Z5gTestPf_param_0];
	cvta.to.global.u64 	%rd2, %rd1;
	mov.u32 	%r1, %tid.x;
	mov.u32 	%r2, %ntid.x;
	mov.u32 	%r3, %ctaid.x;
	mad.lo.s32 	%r4, %r2, %r3, %r1;
	cvt.rn.f32.u32 	%f1, %r4;
	mul.wide.u32 	%rd3, %r4, 4;
	add.s64 	%rd4, %rd2, %rd3;
	st.global.f32 	[%rd4], %f1;
	ret;

}
	// .globl	_Z6gSGEVVPfS_S_
.visible .entry _Z6gSGEVVPfS_S_(
	.param .u64 .ptr .align 1 _Z6gSGEVVPfS_S__param_0,
	.param .u64 .ptr .align 1 _Z6gSGEVVPfS_S__param_1,
	.param .u64 .ptr .align 1 _Z6gSGEVVPfS_S__param_2
)
{
	.reg .b32 	%r<5>;
	.reg .b32 	%f<4>;
	.reg .b64 	%rd<11>;

	ld.param.u64 	%rd1, [_Z6gSGEVVPfS_S__param_0];
	ld.param.u64 	%rd2, [_Z6gSGEVVPfS_S__param_1];
	ld.param.u64 	%rd3, [_Z6gSGEVVPfS_S__param_2];
	cvta.to.global.u64 	%rd4, %rd3;
	cvta.to.global.u64 	%rd5, %rd2;
	cvta.to.global.u64 	%rd6, %rd1;
	mov.u32 	%r1, %tid.x;
	mov.u32 	%r2, %ntid.x;
	mov.u32 	%r3, %ctaid.x;
	mad.lo.s32 	%r4, %r2, %r3, %r1;
	mul.wide.u32 	%rd7, %r4, 4;
	add.s64 	%rd8, %rd6, %rd7;
	ld.global.f32 	%f1, [%rd8];
	add.s64 	%rd9, %rd5, %rd7;
	ld.global.f32 	%f2, [%rd9];
	add.f32 	%f3, %f1, %f2;
	add.s64 	%rd10, %rd4, %rd7;
	st.global.f32 	[%rd10], %f3;
	ret;

}
	// .globl	_Z10gInitArrayPff
.visible .entry _Z10gInitArrayPff(
	.param .u64 .ptr .align 1 _Z10gInitArrayPff_param_0,
	.param .f32 _Z10gInitArrayPff_param_1
)
{
	.reg .b32 	%r<5>;
	.reg .b32 	%f<2>;
	.reg .b64 	%rd<5>;

	ld.param.u64 	%rd1, [_Z10gInitArrayPff_param_0];
	ld.param.f32 	%f1, [_Z10gInitArrayPff_param_1];
	cvta.to.global.u64 	%rd2, %rd1;
	mov.u32 	%r1, %tid.x;
	mov.u32 	%r2, %ntid.x;
	mov.u32 	%r3, %ctaid.x;
	mad.lo.s32 	%r4, %r2, %r3, %r1;
	mul.wide.u32 	%rd3, %r4, 4;
	add.s64 	%rd4, %rd2, %rd3;
	st.global.f32 	[%rd4], %f1;
	ret;

}


// ===== COMPILED SASS (sm_100) =====

	.target	sm_100

	.elftype	@"ET_EXEC"


//--------------------- .note.nv.tkinfo           --------------------------
	.section	.note.nv.tkinfo,"",@"SHT_NOTE"
	.sectionflags	@"SHF_NOTE_NV_TKINFO"
	.tkinfo
        /*0018*/ 	.word	0x00000002
        /*0030*/ 	.string	""
        /*0030*/ 	.string	"ptxas"
        /*0030*/ 	.string	"Cuda compilation tools, release 13.0, V13.0.88"
        /*0030*/ 	.string	"Build cuda_13.0.r13.0/compiler.36424714_0"
        /*0030*/ 	.string	"-arch sm_100 -m 64 "



//--------------------- .note.nv.cuinfo           --------------------------
	.section	.note.nv.cuinfo,"",@"SHT_NOTE"
	.sectionflags	@"SHF_NOTE_NV_CUINFO"
        /*0018*/ 	.short	0x0002
        /*001a*/ 	.short	0x0064
        /*001c*/ 	.short	0x0082
	.zero		2


//--------------------- .nv.info                  --------------------------
	.section	.nv.info,"",@"SHT_CUDA_INFO"
	.align	4


	//----- nvinfo : EIATTR_REGCOUNT
	.align		4
        /*0000*/ 	.byte	0x04, 0x2f
        /*0002*/ 	.short	(.L_1 - .L_0)
	.align		4
.L_0:
        /*0004*/ 	.word	index@(_Z5gTestPf)
        /*0008*/ 	.word	0x00000008


	//----- nvinfo : EIATTR_FRAME_SIZE
	.align		4
.L_1:
        /*000c*/ 	.byte	0x04, 0x11
        /*000e*/ 	.short	(.L_3 - .L_2)
	.align		4
.L_2:
        /*0010*/ 	.word	index@(_Z5gTestPf)
        /*0014*/ 	.word	0x00000000


	//----- nvinfo : EIATTR_REGCOUNT
	.align		4
.L_3:
        /*0018*/ 	.byte	0x04, 0x2f
        /*001a*/ 	.short	(.L_5 - .L_4)
	.align		4
.L_4:
        /*001c*/ 	.word	index@(_Z6gSGEVVPfS_S_)
        /*0020*/ 	.word	0x0000000c


	//----- nvinfo : EIATTR_FRAME_SIZE
	.align		4
.L_5:
        /*0024*/ 	.byte	0x04, 0x11
        /*0026*/ 	.short	(.L_7 - .L_6)
	.align		4
.L_6:
        /*0028*/ 	.word	index@(_Z6gSGEVVPfS_S_)
        /*002c*/ 	.word	0x00000000


	//----- nvinfo : EIATTR_REGCOUNT
	.align		4
.L_7:
        /*0030*/ 	.byte	0x04, 0x2f
        /*0032*/ 	.short	(.L_9 - .L_8)
	.align		4
.L_8:
        /*0034*/ 	.word	index@(_Z10gInitArrayPff)
        /*0038*/ 	.word	0x0000000a


	//----- nvinfo : EIATTR_FRAME_SIZE
	.align		4
.L_9:
        /*003c*/ 	.byte	0x04, 0x11
        /*003e*/ 	.short	(.L_11 - .L_10)
	.align		4
.L_10:
        /*0040*/ 	.word	index@(_Z10gInitArrayPff)
        /*0044*/ 	.word	0x00000000


	//----- nvinfo : EIATTR_MIN_STACK_SIZE
	.align		4
.L_11:
        /*0048*/ 	.byte	0x04, 0x12
        /*004a*/ 	.short	(.L_13 - .L_12)
	.align		4
.L_12:
        /*004c*/ 	.word	index@(_Z10gInitArrayPff)
        /*0050*/ 	.word	0x00000000


	//----- nvinfo : EIATTR_MIN_STACK_SIZE
	.align		4
.L_13:
        /*0054*/ 	.byte	0x04, 0x12
        /*0056*/ 	.short	(.L_15 - .L_14)
	.align		4
.L_14:
        /*0058*/ 	.word	index@(_Z6gSGEVVPfS_S_)
        /*005c*/ 	.word	0x00000000


	//----- nvinfo : EIATTR_MIN_STACK_SIZE
	.align		4
.L_15:
        /*0060*/ 	.byte	0x04, 0x12
        /*0062*/ 	.short	(.L_17 - .L_16)
	.align		4
.L_16:
        /*0064*/ 	.word	index@(_Z5gTestPf)
        /*0068*/ 	.word	0x00000000
.L_17:


//--------------------- .nv.compat                --------------------------
	.section	.nv.compat,"",@"SHT_CUDA_COMPAT_INFO"
	.align	4
        /*0000*/ 	.byte	0x02, 0x09, 0x00, 0x00, 0x02, 0x02, 0x01, 0x00, 0x02, 0x05, 0x05, 0x00, 0x03, 0x07, 0x01, 0x01
        /*0010*/ 	.byte	0x02, 0x03, 0x00, 0x00, 0x02, 0x06, 0x01, 0x00, 0x04, 0x0b, 0x08, 0x00, 0x09, 0x00, 0x00, 0x00
        /*0020*/ 	.byte	0x00, 0x00, 0x00, 0x00


//--------------------- .nv.info._Z10gInitArrayPff --------------------------
	.section	.nv.info._Z10gInitArrayPff,"",@"SHT_CUDA_INFO"
	.sectionflags	@""
	.align	4


	//----- nvinfo : EIATTR_CUDA_API_VERSION
	.align		4
        /*0000*/ 	.byte	0x04, 0x37
        /*0002*/ 	.short	(.L_19 - .L_18)
.L_18:
        /*0004*/ 	.word	0x00000082


	//----- nvinfo : EIATTR_KPARAM_INFO
	.align		4
.L_19:
        /*0008*/ 	.byte	0x04, 0x17
        /*000a*/ 	.short	(.L_21 - .L_20)
.L_20:
        /*000c*/ 	.word	0x00000000
        /*0010*/ 	.short	0x0001
        /*0012*/ 	.short	0x0008
        /*0014*/ 	.byte	0x00, 0xf0, 0x11, 0x00


	//----- nvinfo : EIATTR_KPARAM_INFO
	.align		4
.L_21:
        /*0018*/ 	.byte	0x04, 0x17
        /*001a*/ 	.short	(.L_23 - .L_22)
.L_22:
        /*001c*/ 	.word	0x00000000
        /*0020*/ 	.short	0x0000
        /*0022*/ 	.short	0x0000
        /*0024*/ 	.byte	0x00, 0xf5, 0x21, 0x00


	//----- nvinfo : EIATTR_SPARSE_MMA_MASK
	.align		4
.L_23:
        /*0028*/ 	.byte	0x03, 0x50
        /*002a*/ 	.short	0x0000


	//----- nvinfo : EIATTR_MAXREG_COUNT
	.align		4
        /*002c*/ 	.byte	0x03, 0x1b
        /*002e*/ 	.short	0x00ff


	//----- nvinfo : EIATTR_MERCURY_ISA_VERSION
	.align		4
        /*0030*/ 	.byte	0x03, 0x5f
        /*0032*/ 	.short	0x0101


	//----- nvinfo : EIATTR_VRC_CTA_INIT_COUNT
	.align		4
        /*0034*/ 	.byte	0x02, 0x4a
	.zero		1
	.zero		1


	//----- nvinfo : EIATTR_EXIT_INSTR_OFFSETS
	.align		4
        /*0038*/ 	.byte	0x04, 0x1c
        /*003a*/ 	.short	(.L_25 - .L_24)


	//   ....[0]....
.L_24:
        /*003c*/ 	.word	0x000000a0


	//----- nvinfo : EIATTR_CBANK_PARAM_SIZE
	.align		4
.L_25:
        /*0040*/ 	.byte	0x03, 0x19
        /*0042*/ 	.short	0x000c


	//----- nvinfo : EIATTR_PARAM_CBANK
	.align		4
        /*0044*/ 	.byte	0x04, 0x0a
        /*0046*/ 	.short	(.L_27 - .L_26)
	.align		4
.L_26:
        /*0048*/ 	.word	index@(.nv.constant0._Z10gInitArrayPff)
        /*004c*/ 	.short	0x0380
        /*004e*/ 	.short	0x000c


	//----- nvinfo : EIATTR_SW_WAR
	.align		4
.L_27:
        /*0050*/ 	.byte	0x04, 0x36
        /*0052*/ 	.short	(.L_29 - .L_28)
.L_28:
        /*0054*/ 	.word	0x00000008
.L_29:


//--------------------- .nv.info._Z6gSGEVVPfS_S_  --------------------------
	.section	.nv.info._Z6gSGEVVPfS_S_,"",@"SHT_CUDA_INFO"
	.sectionflags	@""
	.align	4


	//----- nvinfo : EIATTR_CUDA_API_VERSION
	.align		4
        /*0000*/ 	.byte	0x04, 0x37
        /*0002*/ 	.short	(.L_31 - .L_30)
.L_30:
        /*0004*/ 	.word	0x00000082


	//----- nvinfo : EIATTR_KPARAM_INFO
	.align		4
.L_31:
        /*0008*/ 	.byte	0x04, 0x17
        /*000a*/ 	.short	(.L_33 - .L_32)
.L_32:
        /*000c*/ 	.word	0x00000000
        /*0010*/ 	.short	0x0002
        /*0012*/ 	.short	0x0010
        /*0014*/ 	.byte	0x00, 0xf5, 0x21, 0x00


	//----- nvinfo : EIATTR_KPARAM_INFO
	.align		4
.L_33:
        /*0018*/ 	.byte	0x04, 0x17
        /*001a*/ 	.short	(.L_35 - .L_34)
.L_34:
        /*001c*/ 	.word	0x00000000
        /*0020*/ 	.short	0x0001
        /*0022*/ 	.short	0x0008
        /*0024*/ 	.byte	0x00, 0xf5, 0x21, 0x00


	//----- nvinfo : EIATTR_KPARAM_INFO
	.align		4
.L_35:
        /*0028*/ 	.byte	0x04, 0x17
        /*002a*/ 	.short	(.L_37 - .L_36)
.L_36:
        /*002c*/ 	.word	0x00000000
        /*0030*/ 	.short	0x0000
        /*0032*/ 	.short	0x0000
        /*0034*/ 	.byte	0x00, 0xf5, 0x21, 0x00


	//----- nvinfo : EIATTR_SPARSE_MMA_MASK
	.align		4
.L_37:
        /*0038*/ 	.byte	0x03, 0x50
        /*003a*/ 	.short	0x0000


	//----- nvinfo : EIATTR_MAXREG_COUNT
	.align		4
        /*003c*/ 	.byte	0x03, 0x1b
        /*003e*/ 	.short	0x00ff


	//----- nvinfo : EIATTR_MERCURY_ISA_VERSION
	.align		4
        /*0040*/ 	.byte	0x03, 0x5f
        /*0042*/ 	.short	0x0101


	//----- nvinfo : EIATTR_VRC_CTA_INIT_COUNT
	.align		4
        /*0044*/ 	.byte	0x02, 0x4a
	.zero		1
	.zero		1


	//----- nvinfo : EIATTR_EXIT_INSTR_OFFSETS
	.align		4
        /*0048*/ 	.byte	0x04, 0x1c
        /*004a*/ 	.short	(.L_39 - .L_38)


	//   ....[0]....
.L_38:
        /*004c*/ 	.word	0x00000100


	//----- nvinfo : EIATTR_CBANK_PARAM_SIZE
	.align		4
.L_39:
        /*0050*/ 	.byte	0x03, 0x19
        /*0052*/ 	.short	0x0018


	//----- nvinfo : EIATTR_PARAM_CBANK
	.align		4
        /*0054*/ 	.byte	0x04, 0x0a
        /*0056*/ 	.short	(.L_41 - .L_40)
	.align		4
.L_40:
        /*0058*/ 	.word	index@(.nv.constant0._Z6gSGEVVPfS_S_)
        /*005c*/ 	.short	0x0380
        /*005e*/ 	.short	0x0018


	//----- nvinfo : EIATTR_SW_WAR
	.align		4
.L_41:
        /*0060*/ 	.byte	0x04, 0x36
        /*0062*/ 	.short	(.L_43 - .L_42)
.L_42:
        /*0064*/ 	.word	0x00000008
.L_43:


//--------------------- .nv.info._Z5gTestPf       --------------------------
	.section	.nv.info._Z5gTestPf,"",@"SHT_CUDA_INFO"
	.sectionflags	@""
	.align	4


	//----- nvinfo : EIATTR_CUDA_API_VERSION
	.align		4
        /*0000*/ 	.byte	0x04, 0x37
        /*0002*/ 	.short	(.L_45 - .L_44)
.L_44:
        /*0004*/ 	.word	0x00000082


	//----- nvinfo : EIATTR_KPARAM_INFO
	.align		4
.L_45:
        /*0008*/ 	.byte	0x04, 0x17
        /*000a*/ 	.short	(.L_47 - .L_46)
.L_46:
        /*000c*/ 	.word	0x00000000
        /*0010*/ 	.short	0x0000
        /*0012*/ 	.short	0x0000
        /*0014*/ 	.byte	0x00, 0xf5, 0x21, 0x00


	//----- nvinfo : EIATTR_SPARSE_MMA_MASK
	.align		4
.L_47:
        /*0018*/ 	.byte	0x03, 0x50
        /*001a*/ 	.short	0x0000


	//----- nvinfo : EIATTR_MAXREG_COUNT
	.align		4
        /*001c*/ 	.byte	0x03, 0x1b
        /*001e*/ 	.short	0x00ff


	//----- nvinfo : EIATTR_MERCURY_ISA_VERSION
	.align		4
        /*0020*/ 	.byte	0x03, 0x5f
        /*0022*/ 	.short	0x0101


	//----- nvinfo : EIATTR_VRC_CTA_INIT_COUNT
	.align		4
        /*0024*/ 	.byte	0x02, 0x4a
	.zero		1
	.zero		1


	//----- nvinfo : EIATTR_EXIT_INSTR_OFFSETS
	.align		4
        /*0028*/ 	.byte	0x04, 0x1c
        /*002a*/ 	.short	(.L_49 - .L_48)


	//   ....[0]....
.L_48:
        /*002c*/ 	.word	0x000000a0


	//----- nvinfo : EIATTR_CBANK_PARAM_SIZE
	.align		4
.L_49:
        /*0030*/ 	.byte	0x03, 0x19
        /*0032*/ 	.short	0x0008


	//----- nvinfo : EIATTR_PARAM_CBANK
	.align		4
        /*0034*/ 	.byte	0x04, 0x0a
        /*0036*/ 	.short	(.L_51 - .L_50)
	.align		4
.L_50:
        /*0038*/ 	.word	index@(.nv.constant0._Z5gTestPf)
        /*003c*/ 	.short	0x0380
        /*003e*/ 	.short	0x0008


	//----- nvinfo : EIATTR_SW_WAR
	.align		4
.L_51:
        /*0040*/ 	.byte	0x04, 0x36
        /*0042*/ 	.short	(.L_53 - .L_52)
.L_52:
        /*0044*/ 	.word	0x00000008
.L_53:


//--------------------- .nv.callgraph             --------------------------
	.section	.nv.callgraph,"",@"SHT_CUDA_CALLGRAPH"
	.align	4
	.sectionentsize	8
	.align		4
        /*0000*/ 	.word	0x00000000
	.align		4
        /*0004*/ 	.word	0xffffffff
	.align		4
        /*0008*/ 	.word	0x00000000
	.align		4
        /*000c*/ 	.word	0xfffffffe
	.align		4
        /*0010*/ 	.word	0x00000000
	.align		4
        /*0014*/ 	.word	0xfffffffd
	.align		4
        /*0018*/ 	.word	0x00000000
	.align		4
        /*001c*/ 	.word	0xfffffffc


//--------------------- .text._Z10gInitArrayPff   --------------------------
	.section	.text._Z10gInitArrayPff,"ax",@progbits
	.align	128
        .global         _Z10gInitArrayPff
        .type           _Z10gInitArrayPff,@function
        .size           _Z10gInitArrayPff,(.L_x_3 - _Z10gInitArrayPff)
        .other          _Z10gInitArrayPff,@"STO_CUDA_ENTRY STV_DEFAULT"
_Z10gInitArrayPff:
.text._Z10gInitArrayPff:
[----:B------:R-:W-:Y:S01]  /*0000*/  LDC R1, c[0x0][0x37c] ;  /* 0x0000df00ff017b82 */ /* 0x000fe20000000800 */
[----:B------:R-:W0:Y:S07]  /*0010*/  S2R R5, SR_TID.X ;  /* 0x0000000000057919 */ /* 0x000e2e0000002100 */
[----:B------:R-:W1:Y:S01]  /*0020*/  LDC.64 R2, c[0x0][0x380] ;  /* 0x0000e000ff027b82 */ /* 0x000e620000000a00 */
[----:B------:R-:W0:Y:S01]  /*0030*/  LDCU UR6, c[0x0][0x360] ;  /* 0x00006c00ff0677ac */ /* 0x000e220008000800 */
[----:B------:R-:W0:Y:S01]  /*0040*/  S2R R0, SR_CTAID.X ;  /* 0x0000000000007919 */ /* 0x000e220000002500 */
[----:B------:R-:W2:Y:S05]  /*0050*/  LDCU.64 UR4, c[0x0][0x358] ;  /* 0x00006b00ff0477ac */ /* 0x000eaa0008000a00 */
[----:B------:R-:W2:Y:S01]  /*0060*/  LDC R7, c[0x0][0x388] ;  /* 0x0000e200ff077b82 */ /* 0x000ea20000000800 */
[----:B0-----:R-:W-:-:S04]  /*0070*/  IMAD R5, R0, UR6, R5 ;  /* 0x0000000600057c24 */ /* 0x001fc8000f8e0205 */
[----:B-1----:R-:W-:-:S05]  /*0080*/  IMAD.WIDE.U32 R2, R5, 0x4, R2 ;  /* 0x0000000405027825 */ /* 0x002fca00078e0002 */
[----:B--2---:R-:W-:Y:S01]  /*0090*/  STG.E desc[UR4][R2.64], R7 ;  /* 0x0000000702007986 */ /* 0x004fe2000c101904 */
[----:B------:R-:W-:Y:S05]  /*00a0*/  EXIT ;  /* 0x000000000000794d */ /* 0x000fea0003800000 */
.L_x_0:
[----:B------:R-:W-:-:S00]  /*00b0*/  BRA `(.L_x_0) ;  /* 0xfffffffc00fc7947 */ /* 0x000fc0000383ffff */
[----:B------:R-:W-:-:S00]  /*00c0*/  NOP ;  /* 0x0000000000007918 */ /* 0x000fc00000000000 */
        /* <DEDUP_REMOVED lines=11> */
.L_x_3:


//--------------------- .text._Z6gSGEVVPfS_S_     --------------------------
	.section	.text._Z6gSGEVVPfS_S_,"ax",@progbits
	.align	128
        .global         _Z6gSGEVVPfS_S_
        .type           _Z6gSGEVVPfS_S_,@function
        .size           _Z6gSGEVVPfS_S_,(.L_x_4 - _Z6gSGEVVPfS_S_)
        .other          _Z6gSGEVVPfS_S_,@"STO_CUDA_ENTRY STV_DEFAULT"
_Z6gSGEVVPfS_S_:
.text._Z6gSGEVVPfS_S_:
[----:B------:R-:W-:Y:S01]  /*0000*/  LDC R1, c[0x0][0x37c] ;  /* 0x0000df00ff017b82 */ /* 0x000fe20000000800 */
[----:B------:R-:W0:Y:S07]  /*0010*/  S2R R9, SR_TID.X ;  /* 0x0000000000097919 */ /* 0x000e2e0000002100 */
[----:B------:R-:W1:Y:S01]  /*0020*/  LDC.64 R2, c[0x0][0x380] ;  /* 0x0000e000ff027b82 */ /* 0x000e620000000a00 */
[----:B------:R-:W0:Y:S01]  /*0030*/  LDCU UR6, c[0x0][0x360] ;  /* 0x00006c00ff0677ac */ /* 0x000e220008000800 */
[----:B------:R-:W0:Y:S01]  /*0040*/  S2R R0, SR_CTAID.X ;  /* 0x0000000000007919 */ /* 0x000e220000002500 */
[----:B------:R-:W2:Y:S05]  /*0050*/  LDCU.64 UR4, c[0x0][0x358] ;  /* 0x00006b00ff0477ac */ /* 0x000eaa0008000a00 */
[----:B------:R-:W3:Y:S08]  /*0060*/  LDC.64 R4, c[0x0][0x388] ;  /* 0x0000e200ff047b82 */ /* 0x000ef00000000a00 */
[----:B------:R-:W4:Y:S01]  /*0070*/  LDC.64 R6, c[0x0][0x390] ;  /* 0x0000e400ff067b82 */ /* 0x000f220000000a00 */
[----:B0-----:R-:W-:-:S04]  /*0080*/  IMAD R9, R0, UR6, R9 ;  /* 0x0000000600097c24 */ /* 0x001fc8000f8e0209 */
[----:B-1----:R-:W-:-:S04]  /*0090*/  IMAD.WIDE.U32 R2, R9, 0x4, R2 ;  /* 0x0000000409027825 */ /* 0x002fc800078e0002 */
[C---:B---3--:R-:W-:Y:S02]  /*00a0*/  IMAD.WIDE.U32 R4, R9.reuse, 0x4, R4 ;  /* 0x0000000409047825 */ /* 0x048fe400078e0004 */
[----:B--2---:R-:W2:Y:S04]  /*00b0*/  LDG.E R2, desc[UR4][R2.64] ;  /* 0x0000000402027981 */ /* 0x004ea8000c1e1900 */
[----:B------:R-:W2:Y:S01]  /*00c0*/  LDG.E R5, desc[UR4][R4.64] ;  /* 0x0000000404057981 */ /* 0x000ea2000c1e1900 */
[----:B----4-:R-:W-:-:S04]  /*00d0*/  IMAD.WIDE.U32 R6, R9, 0x4, R6 ;  /* 0x0000000409067825 */ /* 0x010fc800078e0006 */
[----:B--2---:R-:W-:-:S05]  /*00e0*/  FADD R9, R2, R5 ;  /* 0x0000000502097221 */ /* 0x004fca0000000000 */
[----:B------:R-:W-:Y:S01]  /*00f0*/  STG.E desc[UR4][R6.64], R9 ;  /* 0x0000000906007986 */ /* 0x000fe2000c101904 */
[----:B------:R-:W-:Y:S05]  /*0100*/  EXIT ;  /* 0x000000000000794d */ /* 0x000fea0003800000 */
.L_x_1:
        /* <DEDUP_REMOVED lines=15> */
.L_x_4:


//--------------------- .text._Z5gTestPf          --------------------------
	.section	.text._Z5gTestPf,"ax",@progbits
	.align	128
        .global         _Z5gTestPf
        .type           _Z5gTestPf,@function
        .size           _Z5gTestPf,(.L_x_5 - _Z5gTestPf)
        .other          _Z5gTestPf,@"STO_CUDA_ENTRY STV_DEFAULT"
_Z5gTestPf:
.text._Z5gTestPf:
[----:B------:R-:W-:Y:S01]  /*0000*/  LDC R1, c[0x0][0x37c] ;  /* 0x0000df00ff017b82 */ /* 0x000fe20000000800 */
[----:B------:R-:W0:Y:S07]  /*0010*/  S2R R5, SR_TID.X ;  /* 0x0000000000057919 */ /* 0x000e2e0000002100 */
[----:B------:R-:W1:Y:S01]  /*0020*/  LDC.64 R2, c[0x0][0x380] ;  /* 0x0000e000ff027b82 */ /* 0x000e620000000a00 */
[----:B------:R-:W0:Y:S01]  /*0030*/  LDCU UR6, c[0x0][0x360] ;  /* 0x00006c00ff0677ac */ /* 0x000e220008000800 */
[----:B------:R-:W0:Y:S01]  /*0040*/  S2R R0, SR_CTAID.X ;  /* 0x0000000000007919 */ /* 0x000e220000002500 */
[----:B------:R-:W2:Y:S01]  /*0050*/  LDCU.64 UR4, c[0x0][0x358] ;  /* 0x00006b00ff0477ac */ /* 0x000ea20008000a00 */
[----:B0-----:R-:W-:-:S04]  /*0060*/  IMAD R5, R0, UR6, R5 ;  /* 0x0000000600057c24 */ /* 0x001fc8000f8e0205 */
[----:B-1----:R-:W-:Y:S01]  /*0070*/  IMAD.WIDE.U32 R2, R5, 0x4, R2 ;  /* 0x0000000405027825 */ /* 0x002fe200078e0002 */
[----:B------:R-:W-:-:S05]  /*0080*/  I2FP.F32.U32 R5, R5 ;  /* 0x0000000500057245 */ /* 0x000fca0000201000 */
[----:B--2---:R-:W-:Y:S01]  /*0090*/  STG.E desc[UR4][R2.64], R5 ;  /* 0x0000000502007986 */ /* 0x004fe2000c101904 */
[----:B------:R-:W-:Y:S05]  /*00a0*/  EXIT ;  /* 0x000000000000794d */ /* 0x000fea0003800000 */
.L_x_2:
        /* <DEDUP_REMOVED lines=13> */
.L_x_5:


//--------------------- .nv.shared.reserved.0     --------------------------
	.section	.nv.shared.reserved.0,"aw",@nobits
	.weak		__nv_reservedSMEM_offset_0_alias
	.size		__nv_reservedSMEM_offset_0_alias, 0, 64
	.other		__nv_reservedSMEM_offset_0_alias,@"STO_CUDA_RESERVED_SHARED STV_DEFAULT"
__nv_reservedSMEM_offset_0_alias:
	.zero		0
	.zero		64


//--------------------- .nv.constant0._Z10gInitArrayPff --------------------------
	.section	.nv.constant0._Z10gInitArrayPff,"a",@progbits
	.sectionflags	@""
	.align	4
.nv.constant0._Z10gInitArrayPff:
	.zero		908


//--------------------- .nv.constant0._Z6gSGEVVPfS_S_ --------------------------
	.section	.nv.constant0._Z6gSGEVVPfS_S_,"a",@progbits
	.sectionflags	@""
	.align	4
.nv.constant0._Z6gSGEVVPfS_S_:
	.zero		920


//--------------------- .nv.constant0._Z5gTestPf  --------------------------
	.section	.nv.constant0._Z5gTestPf,"a",@progbits
	.sectionflags	@""
	.align	4
.nv.constant0._Z5gTestPf:
	.zero		904


//--------------------- SYMBOLS --------------------------

	.type		.nv.reservedSmem.offset0,@object
	.size		.nv.reservedSmem.offset0,0x4
